//
// Generated by NVIDIA NVVM Compiler
//
// Compiler Build ID: CL-36424714
// Cuda compilation tools, release 13.0, V13.0.88
// Based on NVVM 20.0.0
//

.version 9.0
.target sm_100
.address_size 64

	// .globl	_Z10atomic_bmkPiS_iiPl

.visible .entry _Z10atomic_bmkPiS_iiPl(
	.param .u64 .ptr .align 1 _Z10atomic_bmkPiS_iiPl_param_0,
	.param .u64 .ptr .align 1 _Z10atomic_bmkPiS_iiPl_param_1,
	.param .u32 _Z10atomic_bmkPiS_iiPl_param_2,
	.param .u32 _Z10atomic_bmkPiS_iiPl_param_3,
	.param .u64 .ptr .align 1 _Z10atomic_bmkPiS_iiPl_param_4
)
{
	.reg .pred 	%p<13>;
	.reg .b32 	%r<150>;
	.reg .b64 	%rd<226>;

	ld.param.u64 	%rd6, [_Z10atomic_bmkPiS_iiPl_param_0];
	ld.param.u64 	%rd5, [_Z10atomic_bmkPiS_iiPl_param_1];
	ld.param.u32 	%r40, [_Z10atomic_bmkPiS_iiPl_param_2];
	ld.param.u32 	%r41, [_Z10atomic_bmkPiS_iiPl_param_3];
	ld.param.u64 	%rd7, [_Z10atomic_bmkPiS_iiPl_param_4];
	cvta.to.global.u64 	%rd1, %rd7;
	cvta.to.global.u64 	%rd2, %rd6;
	mov.u32 	%r42, %tid.x;
	mov.u32 	%r43, %ctaid.x;
	mov.u32 	%r1, %ntid.x;
	mad.lo.s32 	%r135, %r43, %r1, %r42;
	setp.ge.s32 	%p1, %r135, %r40;
	@%p1 bra 	$L__BB0_17;
	cvta.to.global.u64 	%rd3, %rd5;
	setp.lt.s32 	%p2, %r41, 1;
	mul.lo.s32 	%r3, %r41, %r135;
	@%p2 bra 	$L__BB0_17;
	mul.wide.u32 	%rd8, %r135, 4;
	add.s64 	%rd4, %rd3, %rd8;
	and.b32  	%r4, %r41, 15;
	add.s32 	%r5, %r4, -1;
	and.b32  	%r6, %r41, 7;
	add.s32 	%r7, %r6, -1;
	and.b32  	%r8, %r41, 2147483632;
	and.b32  	%r9, %r41, 3;
	neg.s32 	%r10, %r8;
	add.s32 	%r11, %r3, 7;
	mov.u32 	%r45, %nctaid.x;
	mul.lo.s32 	%r12, %r45, %r1;
	mov.b32 	%r149, 1;
$L__BB0_3:
	setp.lt.u32 	%p3, %r41, 16;
	mov.b32 	%r144, 0;
	@%p3 bra 	$L__BB0_6;
	mov.u32 	%r137, %r11;
	mov.u32 	%r138, %r10;
$L__BB0_5:
	.pragma "nounroll";
	// begin inline asm
	mov.u64 	%rd9, %clock64;
	// end inline asm
	ld.global.u32 	%r48, [%rd4];
	mul.wide.s32 	%rd41, %r48, 4;
	add.s64 	%rd42, %rd2, %rd41;
	atom.global.add.u32 	%r49, [%rd42], %r149;
	// begin inline asm
	mov.u64 	%rd10, %clock64;
	// end inline asm
	sub.s64 	%rd43, %rd10, %rd9;
	add.s32 	%r50, %r137, -7;
	mul.wide.u32 	%rd44, %r50, 8;
	add.s64 	%rd45, %rd1, %rd44;
	st.global.u64 	[%rd45], %rd43;
	// begin inline asm
	mov.u64 	%rd11, %clock64;
	// end inline asm
	ld.global.u32 	%r51, [%rd4];
	mul.wide.s32 	%rd46, %r51, 4;
	add.s64 	%rd47, %rd2, %rd46;
	atom.global.add.u32 	%r52, [%rd47], %r49;
	// begin inline asm
	mov.u64 	%rd12, %clock64;
	// end inline asm
	sub.s64 	%rd48, %rd12, %rd11;
	add.s32 	%r53, %r137, -6;
	mul.wide.u32 	%rd49, %r53, 8;
	add.s64 	%rd50, %rd1, %rd49;
	st.global.u64 	[%rd50], %rd48;
	// begin inline asm
	mov.u64 	%rd13, %clock64;
	// end inline asm
	ld.global.u32 	%r54, [%rd4];
	mul.wide.s32 	%rd51, %r54, 4;
	add.s64 	%rd52, %rd2, %rd51;
	atom.global.add.u32 	%r55, [%rd52], %r52;
	// begin inline asm
	mov.u64 	%rd14, %clock64;
	// end inline asm
	sub.s64 	%rd53, %rd14, %rd13;
	add.s32 	%r56, %r137, -5;
	mul.wide.u32 	%rd54, %r56, 8;
	add.s64 	%rd55, %rd1, %rd54;
	st.global.u64 	[%rd55], %rd53;
	// begin inline asm
	mov.u64 	%rd15, %clock64;
	// end inline asm
	ld.global.u32 	%r57, [%rd4];
	mul.wide.s32 	%rd56, %r57, 4;
	add.s64 	%rd57, %rd2, %rd56;
	atom.global.add.u32 	%r58, [%rd57], %r55;
	// begin inline asm
	mov.u64 	%rd16, %clock64;
	// end inline asm
	sub.s64 	%rd58, %rd16, %rd15;
	add.s32 	%r59, %r137, -4;
	mul.wide.u32 	%rd59, %r59, 8;
	add.s64 	%rd60, %rd1, %rd59;
	st.global.u64 	[%rd60], %rd58;
	// begin inline asm
	mov.u64 	%rd17, %clock64;
	// end inline asm
	ld.global.u32 	%r60, [%rd4];
	mul.wide.s32 	%rd61, %r60, 4;
	add.s64 	%rd62, %rd2, %rd61;
	atom.global.add.u32 	%r61, [%rd62], %r58;
	// begin inline asm
	mov.u64 	%rd18, %clock64;
	// end inline asm
	sub.s64 	%rd63, %rd18, %rd17;
	add.s32 	%r62, %r137, -3;
	mul.wide.u32 	%rd64, %r62, 8;
	add.s64 	%rd65, %rd1, %rd64;
	st.global.u64 	[%rd65], %rd63;
	// begin inline asm
	mov.u64 	%rd19, %clock64;
	// end inline asm
	ld.global.u32 	%r63, [%rd4];
	mul.wide.s32 	%rd66, %r63, 4;
	add.s64 	%rd67, %rd2, %rd66;
	atom.global.add.u32 	%r64, [%rd67], %r61;
	// begin inline asm
	mov.u64 	%rd20, %clock64;
	// end inline asm
	sub.s64 	%rd68, %rd20, %rd19;
	add.s32 	%r65, %r137, -2;
	mul.wide.u32 	%rd69, %r65, 8;
	add.s64 	%rd70, %rd1, %rd69;
	st.global.u64 	[%rd70], %rd68;
	// begin inline asm
	mov.u64 	%rd21, %clock64;
	// end inline asm
	ld.global.u32 	%r66, [%rd4];
	mul.wide.s32 	%rd71, %r66, 4;
	add.s64 	%rd72, %rd2, %rd71;
	atom.global.add.u32 	%r67, [%rd72], %r64;
	// begin inline asm
	mov.u64 	%rd22, %clock64;
	// end inline asm
	sub.s64 	%rd73, %rd22, %rd21;
	add.s32 	%r68, %r137, -1;
	mul.wide.u32 	%rd74, %r68, 8;
	add.s64 	%rd75, %rd1, %rd74;
	st.global.u64 	[%rd75], %rd73;
	// begin inline asm
	mov.u64 	%rd23, %clock64;
	// end inline asm
	ld.global.u32 	%r69, [%rd4];
	mul.wide.s32 	%rd76, %r69, 4;
	add.s64 	%rd77, %rd2, %rd76;
	atom.global.add.u32 	%r70, [%rd77], %r67;
	// begin inline asm
	mov.u64 	%rd24, %clock64;
	// end inline asm
	sub.s64 	%rd78, %rd24, %rd23;
	add.s32 	%r71, %r137, 8;
	mul.wide.u32 	%rd79, %r137, 8;
	add.s64 	%rd80, %rd1, %rd79;
	st.global.u64 	[%rd80], %rd78;
	// begin inline asm
	mov.u64 	%rd25, %clock64;
	// end inline asm
	ld.global.u32 	%r72, [%rd4];
	mul.wide.s32 	%rd81, %r72, 4;
	add.s64 	%rd82, %rd2, %rd81;
	atom.global.add.u32 	%r73, [%rd82], %r70;
	// begin inline asm
	mov.u64 	%rd26, %clock64;
	// end inline asm
	sub.s64 	%rd83, %rd26, %rd25;
	add.s32 	%r74, %r137, 1;
	mul.wide.u32 	%rd84, %r74, 8;
	add.s64 	%rd85, %rd1, %rd84;
	st.global.u64 	[%rd85], %rd83;
	// begin inline asm
	mov.u64 	%rd27, %clock64;
	// end inline asm
	ld.global.u32 	%r75, [%rd4];
	mul.wide.s32 	%rd86, %r75, 4;
	add.s64 	%rd87, %rd2, %rd86;
	atom.global.add.u32 	%r76, [%rd87], %r73;
	// begin inline asm
	mov.u64 	%rd28, %clock64;
	// end inline asm
	sub.s64 	%rd88, %rd28, %rd27;
	add.s32 	%r77, %r137, 2;
	mul.wide.u32 	%rd89, %r77, 8;
	add.s64 	%rd90, %rd1, %rd89;
	st.global.u64 	[%rd90], %rd88;
	// begin inline asm
	mov.u64 	%rd29, %clock64;
	// end inline asm
	ld.global.u32 	%r78, [%rd4];
	mul.wide.s32 	%rd91, %r78, 4;
	add.s64 	%rd92, %rd2, %rd91;
	atom.global.add.u32 	%r79, [%rd92], %r76;
	// begin inline asm
	mov.u64 	%rd30, %clock64;
	// end inline asm
	sub.s64 	%rd93, %rd30, %rd29;
	add.s32 	%r80, %r137, 3;
	mul.wide.u32 	%rd94, %r80, 8;
	add.s64 	%rd95, %rd1, %rd94;
	st.global.u64 	[%rd95], %rd93;
	// begin inline asm
	mov.u64 	%rd31, %clock64;
	// end inline asm
	ld.global.u32 	%r81, [%rd4];
	mul.wide.s32 	%rd96, %r81, 4;
	add.s64 	%rd97, %rd2, %rd96;
	atom.global.add.u32 	%r82, [%rd97], %r79;
	// begin inline asm
	mov.u64 	%rd32, %clock64;
	// end inline asm
	sub.s64 	%rd98, %rd32, %rd31;
	add.s32 	%r83, %r137, 4;
	mul.wide.u32 	%rd99, %r83, 8;
	add.s64 	%rd100, %rd1, %rd99;
	st.global.u64 	[%rd100], %rd98;
	// begin inline asm
	mov.u64 	%rd33, %clock64;
	// end inline asm
	ld.global.u32 	%r84, [%rd4];
	mul.wide.s32 	%rd101, %r84, 4;
	add.s64 	%rd102, %rd2, %rd101;
	atom.global.add.u32 	%r85, [%rd102], %r82;
	// begin inline asm
	mov.u64 	%rd34, %clock64;
	// end inline asm
	sub.s64 	%rd103, %rd34, %rd33;
	add.s32 	%r86, %r137, 5;
	mul.wide.u32 	%rd104, %r86, 8;
	add.s64 	%rd105, %rd1, %rd104;
	st.global.u64 	[%rd105], %rd103;
	// begin inline asm
	mov.u64 	%rd35, %clock64;
	// end inline asm
	ld.global.u32 	%r87, [%rd4];
	mul.wide.s32 	%rd106, %r87, 4;
	add.s64 	%rd107, %rd2, %rd106;
	atom.global.add.u32 	%r88, [%rd107], %r85;
	// begin inline asm
	mov.u64 	%rd36, %clock64;
	// end inline asm
	sub.s64 	%rd108, %rd36, %rd35;
	add.s32 	%r89, %r137, 6;
	mul.wide.u32 	%rd109, %r89, 8;
	add.s64 	%rd110, %rd1, %rd109;
	st.global.u64 	[%rd110], %rd108;
	// begin inline asm
	mov.u64 	%rd37, %clock64;
	// end inline asm
	ld.global.u32 	%r90, [%rd4];
	mul.wide.s32 	%rd111, %r90, 4;
	add.s64 	%rd112, %rd2, %rd111;
	atom.global.add.u32 	%r91, [%rd112], %r88;
	// begin inline asm
	mov.u64 	%rd38, %clock64;
	// end inline asm
	sub.s64 	%rd113, %rd38, %rd37;
	add.s32 	%r92, %r137, 7;
	mul.wide.u32 	%rd114, %r92, 8;
	add.s64 	%rd115, %rd1, %rd114;
	st.global.u64 	[%rd115], %rd113;
	// begin inline asm
	mov.u64 	%rd39, %clock64;
	// end inline asm
	ld.global.u32 	%r93, [%rd4];
	mul.wide.s32 	%rd116, %r93, 4;
	add.s64 	%rd117, %rd2, %rd116;
	atom.global.add.u32 	%r149, [%rd117], %r91;
	// begin inline asm
	mov.u64 	%rd40, %clock64;
	// end inline asm
	sub.s64 	%rd118, %rd40, %rd39;
	mul.wide.u32 	%rd119, %r71, 8;
	add.s64 	%rd120, %rd1, %rd119;
	st.global.u64 	[%rd120], %rd118;
	add.s32 	%r138, %r138, 16;
	add.s32 	%r137, %r137, 16;
	setp.ne.s32 	%p4, %r138, 0;
	mov.u32 	%r144, %r8;
	@%p4 bra 	$L__BB0_5;
$L__BB0_6:
	setp.eq.s32 	%p5, %r4, 0;
	@%p5 bra 	$L__BB0_16;
	setp.lt.u32 	%p6, %r5, 7;
	@%p6 bra 	$L__BB0_9;
	// begin inline asm
	mov.u64 	%rd121, %clock64;
	// end inline asm
	ld.global.u32 	%r95, [%rd4];
	mul.wide.s32 	%rd137, %r95, 4;
	add.s64 	%rd138, %rd2, %rd137;
	atom.global.add.u32 	%r96, [%rd138], %r149;
	// begin inline asm
	mov.u64 	%rd122, %clock64;
	// end inline asm
	sub.s64 	%rd139, %rd122, %rd121;
	add.s32 	%r97, %r144, %r3;
	mul.wide.u32 	%rd140, %r97, 8;
	add.s64 	%rd141, %rd1, %rd140;
	st.global.u64 	[%rd141], %rd139;
	// begin inline asm
	mov.u64 	%rd123, %clock64;
	// end inline asm
	ld.global.u32 	%r98, [%rd4];
	mul.wide.s32 	%rd142, %r98, 4;
	add.s64 	%rd143, %rd2, %rd142;
	atom.global.add.u32 	%r99, [%rd143], %r96;
	// begin inline asm
	mov.u64 	%rd124, %clock64;
	// end inline asm
	sub.s64 	%rd144, %rd124, %rd123;
	add.s32 	%r100, %r97, 1;
	mul.wide.u32 	%rd145, %r100, 8;
	add.s64 	%rd146, %rd1, %rd145;
	st.global.u64 	[%rd146], %rd144;
	// begin inline asm
	mov.u64 	%rd125, %clock64;
	// end inline asm
	ld.global.u32 	%r101, [%rd4];
	mul.wide.s32 	%rd147, %r101, 4;
	add.s64 	%rd148, %rd2, %rd147;
	atom.global.add.u32 	%r102, [%rd148], %r99;
	// begin inline asm
	mov.u64 	%rd126, %clock64;
	// end inline asm
	sub.s64 	%rd149, %rd126, %rd125;
	add.s32 	%r103, %r97, 2;
	mul.wide.u32 	%rd150, %r103, 8;
	add.s64 	%rd151, %rd1, %rd150;
	st.global.u64 	[%rd151], %rd149;
	// begin inline asm
	mov.u64 	%rd127, %clock64;
	// end inline asm
	ld.global.u32 	%r104, [%rd4];
	mul.wide.s32 	%rd152, %r104, 4;
	add.s64 	%rd153, %rd2, %rd152;
	atom.global.add.u32 	%r105, [%rd153], %r102;
	// begin inline asm
	mov.u64 	%rd128, %clock64;
	// end inline asm
	sub.s64 	%rd154, %rd128, %rd127;
	add.s32 	%r106, %r97, 3;
	mul.wide.u32 	%rd155, %r106, 8;
	add.s64 	%rd156, %rd1, %rd155;
	st.global.u64 	[%rd156], %rd154;
	// begin inline asm
	mov.u64 	%rd129, %clock64;
	// end inline asm
	ld.global.u32 	%r107, [%rd4];
	mul.wide.s32 	%rd157, %r107, 4;
	add.s64 	%rd158, %rd2, %rd157;
	atom.global.add.u32 	%r108, [%rd158], %r105;
	// begin inline asm
	mov.u64 	%rd130, %clock64;
	// end inline asm
	sub.s64 	%rd159, %rd130, %rd129;
	add.s32 	%r109, %r97, 4;
	mul.wide.u32 	%rd160, %r109, 8;
	add.s64 	%rd161, %rd1, %rd160;
	st.global.u64 	[%rd161], %rd159;
	// begin inline asm
	mov.u64 	%rd131, %clock64;
	// end inline asm
	ld.global.u32 	%r110, [%rd4];
	mul.wide.s32 	%rd162, %r110, 4;
	add.s64 	%rd163, %rd2, %rd162;
	atom.global.add.u32 	%r111, [%rd163], %r108;
	// begin inline asm
	mov.u64 	%rd132, %clock64;
	// end inline asm
	sub.s64 	%rd164, %rd132, %rd131;
	add.s32 	%r112, %r97, 5;
	mul.wide.u32 	%rd165, %r112, 8;
	add.s64 	%rd166, %rd1, %rd165;
	st.global.u64 	[%rd166], %rd164;
	// begin inline asm
	mov.u64 	%rd133, %clock64;
	// end inline asm
	ld.global.u32 	%r113, [%rd4];
	mul.wide.s32 	%rd167, %r113, 4;
	add.s64 	%rd168, %rd2, %rd167;
	atom.global.add.u32 	%r114, [%rd168], %r111;
	// begin inline asm
	mov.u64 	%rd134, %clock64;
	// end inline asm
	sub.s64 	%rd169, %rd134, %rd133;
	add.s32 	%r115, %r97, 6;
	mul.wide.u32 	%rd170, %r115, 8;
	add.s64 	%rd171, %rd1, %rd170;
	st.global.u64 	[%rd171], %rd169;
	// begin inline asm
	mov.u64 	%rd135, %clock64;
	// end inline asm
	ld.global.u32 	%r116, [%rd4];
	mul.wide.s32 	%rd172, %r116, 4;
	add.s64 	%rd173, %rd2, %rd172;
	atom.global.add.u32 	%r149, [%rd173], %r114;
	// begin inline asm
	mov.u64 	%rd136, %clock64;
	// end inline asm
	sub.s64 	%rd174, %rd136, %rd135;
	add.s32 	%r117, %r97, 7;
	mul.wide.u32 	%rd175, %r117, 8;
	add.s64 	%rd176, %rd1, %rd175;
	st.global.u64 	[%rd176], %rd174;
	add.s32 	%r144, %r144, 8;
$L__BB0_9:
	setp.eq.s32 	%p7, %r6, 0;
	@%p7 bra 	$L__BB0_16;
	setp.lt.u32 	%p8, %r7, 3;
	@%p8 bra 	$L__BB0_12;
	// begin inline asm
	mov.u64 	%rd177, %clock64;
	// end inline asm
	ld.global.u32 	%r119, [%rd4];
	mul.wide.s32 	%rd185, %r119, 4;
	add.s64 	%rd186, %rd2, %rd185;
	atom.global.add.u32 	%r120, [%rd186], %r149;
	// begin inline asm
	mov.u64 	%rd178, %clock64;
	// end inline asm
	sub.s64 	%rd187, %rd178, %rd177;
	add.s32 	%r121, %r144, %r3;
	mul.wide.u32 	%rd188, %r121, 8;
	add.s64 	%rd189, %rd1, %rd188;
	st.global.u64 	[%rd189], %rd187;
	// begin inline asm
	mov.u64 	%rd179, %clock64;
	// end inline asm
	ld.global.u32 	%r122, [%rd4];
	mul.wide.s32 	%rd190, %r122, 4;
	add.s64 	%rd191, %rd2, %rd190;
	atom.global.add.u32 	%r123, [%rd191], %r120;
	// begin inline asm
	mov.u64 	%rd180, %clock64;
	// end inline asm
	sub.s64 	%rd192, %rd180, %rd179;
	add.s32 	%r124, %r121, 1;
	mul.wide.u32 	%rd193, %r124, 8;
	add.s64 	%rd194, %rd1, %rd193;
	st.global.u64 	[%rd194], %rd192;
	// begin inline asm
	mov.u64 	%rd181, %clock64;
	// end inline asm
	ld.global.u32 	%r125, [%rd4];
	mul.wide.s32 	%rd195, %r125, 4;
	add.s64 	%rd196, %rd2, %rd195;
	atom.global.add.u32 	%r126, [%rd196], %r123;
	// begin inline asm
	mov.u64 	%rd182, %clock64;
	// end inline asm
	sub.s64 	%rd197, %rd182, %rd181;
	add.s32 	%r127, %r121, 2;
	mul.wide.u32 	%rd198, %r127, 8;
	add.s64 	%rd199, %rd1, %rd198;
	st.global.u64 	[%rd199], %rd197;
	// begin inline asm
	mov.u64 	%rd183, %clock64;
	// end inline asm
	ld.global.u32 	%r128, [%rd4];
	mul.wide.s32 	%rd200, %r128, 4;
	add.s64 	%rd201, %rd2, %rd200;
	atom.global.add.u32 	%r149, [%rd201], %r126;
	// begin inline asm
	mov.u64 	%rd184, %clock64;
	// end inline asm
	sub.s64 	%rd202, %rd184, %rd183;
	add.s32 	%r129, %r121, 3;
	mul.wide.u32 	%rd203, %r129, 8;
	add.s64 	%rd204, %rd1, %rd203;
	st.global.u64 	[%rd204], %rd202;
	add.s32 	%r144, %r144, 4;
$L__BB0_12:
	setp.eq.s32 	%p9, %r9, 0;
	@%p9 bra 	$L__BB0_16;
	setp.eq.s32 	%p10, %r9, 1;
	// begin inline asm
	mov.u64 	%rd205, %clock64;
	// end inline asm
	ld.global.u32 	%r130, [%rd4];
	mul.wide.s32 	%rd207, %r130, 4;
	add.s64 	%rd208, %rd2, %rd207;
	atom.global.add.u32 	%r149, [%rd208], %r149;
	// begin inline asm
	mov.u64 	%rd206, %clock64;
	// end inline asm
	sub.s64 	%rd209, %rd206, %rd205;
	add.s32 	%r35, %r144, %r3;
	mul.wide.u32 	%rd210, %r35, 8;
	add.s64 	%rd211, %rd1, %rd210;
	st.global.u64 	[%rd211], %rd209;
	@%p10 bra 	$L__BB0_16;
	setp.eq.s32 	%p11, %r9, 2;
	// begin inline asm
	mov.u64 	%rd212, %clock64;
	// end inline asm
	ld.global.u32 	%r131, [%rd4];
	mul.wide.s32 	%rd214, %r131, 4;
	add.s64 	%rd215, %rd2, %rd214;
	atom.global.add.u32 	%r149, [%rd215], %r149;
	// begin inline asm
	mov.u64 	%rd213, %clock64;
	// end inline asm
	sub.s64 	%rd216, %rd213, %rd212;
	add.s32 	%r132, %r35, 1;
	mul.wide.u32 	%rd217, %r132, 8;
	add.s64 	%rd218, %rd1, %rd217;
	st.global.u64 	[%rd218], %rd216;
	@%p11 bra 	$L__BB0_16;
	// begin inline asm
	mov.u64 	%rd219, %clock64;
	// end inline asm
	ld.global.u32 	%r133, [%rd4];
	mul.wide.s32 	%rd221, %r133, 4;
	add.s64 	%rd222, %rd2, %rd221;
	atom.global.add.u32 	%r149, [%rd222], %r149;
	// begin inline asm
	mov.u64 	%rd220, %clock64;
	// end inline asm
	sub.s64 	%rd223, %rd220, %rd219;
	add.s32 	%r134, %r35, 2;
	mul.wide.u32 	%rd224, %r134, 8;
	add.s64 	%rd225, %rd1, %rd224;
	st.global.u64 	[%rd225], %rd223;
$L__BB0_16:
	add.s32 	%r135, %r135, %r12;
	setp.lt.s32 	%p12, %r135, %r40;
	@%p12 bra 	$L__BB0_3;
$L__BB0_17:
	ret;

}


// ===== COMPILED SASS (sm_100) =====

	.target	sm_100

	.elftype	@"ET_EXEC"


//--------------------- .note.nv.tkinfo           --------------------------
	.section	.note.nv.tkinfo,"",@"SHT_NOTE"
	.sectionflags	@"SHF_NOTE_NV_TKINFO"
	.tkinfo
        /*0018*/ 	.word	0x00000002
        /*0030*/ 	.string	""
        /*0030*/ 	.string	"ptxas"
        /*0030*/ 	.string	"Cuda compilation tools, release 13.0, V13.0.88"
        /*0030*/ 	.string	"Build cuda_13.0.r13.0/compiler.36424714_0"
        /*0030*/ 	.string	"-arch sm_100 -m 64 "



//--------------------- .note.nv.cuinfo           --------------------------
	.section	.note.nv.cuinfo,"",@"SHT_NOTE"
	.sectionflags	@"SHF_NOTE_NV_CUINFO"
        /*0018*/ 	.short	0x0002
        /*001a*/ 	.short	0x0064
        /*001c*/ 	.short	0x0082
	.zero		2


//--------------------- .nv.info                  --------------------------
	.section	.nv.info,"",@"SHT_CUDA_INFO"
	.align	4


	//----- nvinfo : EIATTR_REGCOUNT
	.align		4
        /*0000*/ 	.byte	0x04, 0x2f
        /*0002*/ 	.short	(.L_1 - .L_0)
	.align		4
.L_0:
        /*0004*/ 	.word	index@(_Z10atomic_bmkPiS_iiPl)
        /*0008*/ 	.word	0x00000020


	//----- nvinfo : EIATTR_FRAME_SIZE
	.align		4
.L_1:
        /*000c*/ 	.byte	0x04, 0x11
        /*000e*/ 	.short	(.L_3 - .L_2)
	.align		4
.L_2:
        /*0010*/ 	.word	index@(_Z10atomic_bmkPiS_iiPl)
        /*0014*/ 	.word	0x00000000


	//----- nvinfo : EIATTR_MIN_STACK_SIZE
	.align		4
.L_3:
        /*0018*/ 	.byte	0x04, 0x12
        /*001a*/ 	.short	(.L_5 - .L_4)
	.align		4
.L_4:
        /*001c*/ 	.word	index@(_Z10atomic_bmkPiS_iiPl)
        /*0020*/ 	.word	0x00000000
.L_5:


//--------------------- .nv.compat                --------------------------
	.section	.nv.compat,"",@"SHT_CUDA_COMPAT_INFO"
	.align	4
        /*0000*/ 	.byte	0x02, 0x09, 0x00, 0x00, 0x02, 0x02, 0x01, 0x00, 0x02, 0x05, 0x05, 0x00, 0x03, 0x07, 0x01, 0x01
        /*0010*/ 	.byte	0x02, 0x03, 0x00, 0x00, 0x02, 0x06, 0x01, 0x00, 0x04, 0x0b, 0x08, 0x00, 0x09, 0x00, 0x00, 0x00
        /*0020*/ 	.byte	0x00, 0x00, 0x00, 0x00


//--------------------- .nv.info._Z10atomic_bmkPiS_iiPl --------------------------
	.section	.nv.info._Z10atomic_bmkPiS_iiPl,"",@"SHT_CUDA_INFO"
	.sectionflags	@""
	.align	4


	//----- nvinfo : EIATTR_CUDA_API_VERSION
	.align		4
        /*0000*/ 	.byte	0x04, 0x37
        /*0002*/ 	.short	(.L_7 - .L_6)
.L_6:
        /*0004*/ 	.word	0x00000082


	//----- nvinfo : EIATTR_KPARAM_INFO
	.align		4
.L_7:
        /*0008*/ 	.byte	0x04, 0x17
        /*000a*/ 	.short	(.L_9 - .L_8)
.L_8:
        /*000c*/ 	.word	0x00000000
        /*0010*/ 	.short	0x0004
        /*0012*/ 	.short	0x0018
        /*0014*/ 	.byte	0x00, 0xf5, 0x21, 0x00


	//----- nvinfo : EIATTR_KPARAM_INFO
	.align		4
.L_9:
        /*0018*/ 	.byte	0x04, 0x17
        /*001a*/ 	.short	(.L_11 - .L_10)
.L_10:
        /*001c*/ 	.word	0x00000000
        /*0020*/ 	.short	0x0003
        /*0022*/ 	.short	0x0014
        /*0024*/ 	.byte	0x00, 0xf0, 0x11, 0x00


	//----- nvinfo : EIATTR_KPARAM_INFO
	.align		4
.L_11:
        /*0028*/ 	.byte	0x04, 0x17
        /*002a*/ 	.short	(.L_13 - .L_12)
.L_12:
        /*002c*/ 	.word	0x00000000
        /*0030*/ 	.short	0x0002
        /*0032*/ 	.short	0x0010
        /*0034*/ 	.byte	0x00, 0xf0, 0x11, 0x00


	//----- nvinfo : EIATTR_KPARAM_INFO
	.align		4
.L_13:
        /*0038*/ 	.byte	0x04, 0x17
        /*003a*/ 	.short	(.L_15 - .L_14)
.L_14:
        /*003c*/ 	.word	0x00000000
        /*0040*/ 	.short	0x0001
        /*0042*/ 	.short	0x0008
        /*0044*/ 	.byte	0x00, 0xf5, 0x21, 0x00


	//----- nvinfo : EIATTR_KPARAM_INFO
	.align		4
.L_15:
        /*0048*/ 	.byte	0x04, 0x17
        /*004a*/ 	.short	(.L_17 - .L_16)
.L_16:
        /*004c*/ 	.word	0x00000000
        /*0050*/ 	.short	0x0000
        /*0052*/ 	.short	0x0000
        /*0054*/ 	.byte	0x00, 0xf5, 0x21, 0x00


	//----- nvinfo : EIATTR_SPARSE_MMA_MASK
	.align		4
.L_17:
        /*0058*/ 	.byte	0x03, 0x50
        /*005a*/ 	.short	0x0000


	//----- nvinfo : EIATTR_MAXREG_COUNT
	.align		4
        /*005c*/ 	.byte	0x03, 0x1b
        /*005e*/ 	.short	0x00ff


	//----- nvinfo : EIATTR_MERCURY_ISA_VERSION
	.align		4
        /*0060*/ 	.byte	0x03, 0x5f
        /*0062*/ 	.short	0x0101


	//----- nvinfo : EIATTR_VRC_CTA_INIT_COUNT
	.align		4
        /*0064*/ 	.byte	0x02, 0x4a
	.zero		1
	.zero		1


	//----- nvinfo : EIATTR_EXIT_INSTR_OFFSETS
	.align		4
        /*0068*/ 	.byte	0x04, 0x1c
        /*006a*/ 	.short	(.L_19 - .L_18)


	//   ....[0]....
.L_18:
        /*006c*/ 	.word	0x00000070


	//   ....[1]....
        /*0070*/ 	.word	0x000000a0


	//   ....[2]....
        /*0074*/ 	.word	0x00001780


	//----- nvinfo : EIATTR_CRS_STACK_SIZE
	.align		4
.L_19:
        /*0078*/ 	.byte	0x04, 0x1e
        /*007a*/ 	.short	(.L_21 - .L_20)
.L_20:
        /*007c*/ 	.word	0x00000000


	//----- nvinfo : EIATTR_CBANK_PARAM_SIZE
	.align		4
.L_21:
        /*0080*/ 	.byte	0x03, 0x19
        /*0082*/ 	.short	0x0020


	//----- nvinfo : EIATTR_PARAM_CBANK
	.align		4
        /*0084*/ 	.byte	0x04, 0x0a
        /*0086*/ 	.short	(.L_23 - .L_22)
	.align		4
.L_22:
        /*0088*/ 	.word	index@(.nv.constant0._Z10atomic_bmkPiS_iiPl)
        /*008c*/ 	.short	0x0380
        /*008e*/ 	.short	0x0020


	//----- nvinfo : EIATTR_SW_WAR
	.align		4
.L_23:
        /*0090*/ 	.byte	0x04, 0x36
        /*0092*/ 	.short	(.L_25 - .L_24)
.L_24:
        /*0094*/ 	.word	0x00000008
.L_25:


//--------------------- .nv.callgraph             --------------------------
	.section	.nv.callgraph,"",@"SHT_CUDA_CALLGRAPH"
	.align	4
	.sectionentsize	8
	.align		4
        /*0000*/ 	.word	0x00000000
	.align		4
        /*0004*/ 	.word	0xffffffff
	.align		4
        /*0008*/ 	.word	0x00000000
	.align		4
        /*000c*/ 	.word	0xfffffffe
	.align		4
        /*0010*/ 	.word	0x00000000
	.align		4
        /*0014*/ 	.word	0xfffffffd
	.align		4
        /*0018*/ 	.word	0x00000000
	.align		4
        /*001c*/ 	.word	0xfffffffc


//--------------------- .text._Z10atomic_bmkPiS_iiPl --------------------------
	.section	.text._Z10atomic_bmkPiS_iiPl,"ax",@progbits
	.align	128
        .global         _Z10atomic_bmkPiS_iiPl
        .type           _Z10atomic_bmkPiS_iiPl,@function
        .size           _Z10atomic_bmkPiS_iiPl,(.L_x_7 - _Z10atomic_bmkPiS_iiPl)
        .other          _Z10atomic_bmkPiS_iiPl,@"STO_CUDA_ENTRY STV_DEFAULT"
_Z10atomic_bmkPiS_iiPl:
.text._Z10atomic_bmkPiS_iiPl:
[----:B------:R-:W-:Y:S01]  /*0000*/  LDC R1, c[0x0][0x37c] ;  /* 0x0000df00ff017b82 */ /* 0x000fe20000000800 */
[----:B------:R-:W0:Y:S07]  /*0010*/  S2R R3, SR_TID.X ;  /* 0x0000000000037919 */ /* 0x000e2e0000002100 */
[----:B------:R-:W0:Y:S01]  /*0020*/  S2UR UR4, SR_CTAID.X ;  /* 0x00000000000479c3 */ /* 0x000e220000002500 */
[----:B------:R-:W1:Y:S07]  /*0030*/  LDCU UR5, c[0x0][0x390] ;  /* 0x00007200ff0577ac */ /* 0x000e6e0008000800 */
[----:B------:R-:W0:Y:S02]  /*0040*/  LDC R6, c[0x0][0x360] ;  /* 0x0000d800ff067b82 */ /* 0x000e240000000800 */
[----:B0-----:R-:W-:-:S05]  /*0050*/  IMAD R3, R6, UR4, R3 ;  /* 0x0000000406037c24 */ /* 0x001fca000f8e0203 */
[----:B-1----:R-:W-:-:S13]  /*0060*/  ISETP.GE.AND P0, PT, R3, UR5, PT ;  /* 0x0000000503007c0c */ /* 0x002fda000bf06270 */
[----:B------:R-:W-:Y:S05]  /*0070*/  @P0 EXIT ;  /* 0x000000000000094d */ /* 0x000fea0003800000 */
[----:B------:R-:W0:Y:S02]  /*0080*/  LDC R8, c[0x0][0x394] ;  /* 0x0000e500ff087b82 */ /* 0x000e240000000800 */
[----:B0-----:R-:W-:-:S13]  /*0090*/  ISETP.GE.AND P0, PT, R8, 0x1, PT ;  /* 0x000000010800780c */ /* 0x001fda0003f06270 */
[----:B------:R-:W-:Y:S05]  /*00a0*/  @!P0 EXIT ;  /* 0x000000000000894d */ /* 0x000fea0003800000 */
[----:B------:R-:W0:Y:S01]  /*00b0*/  LDC.64 R10, c[0x0][0x388] ;  /* 0x0000e200ff0a7b82 */ /* 0x000e220000000a00 */
[----:B------:R-:W1:Y:S01]  /*00c0*/  LDCU UR4, c[0x0][0x370] ;  /* 0x00006e00ff0477ac */ /* 0x000e620008000800 */
[C---:B------:R-:W-:Y:S01]  /*00d0*/  LOP3.LUT R0, R8.reuse, 0xf, RZ, 0xc0, !PT ;  /* 0x0000000f08007812 */ /* 0x040fe200078ec0ff */
[----:B------:R-:W-:Y:S01]  /*00e0*/  IMAD R7, R3, R8, 0x7 ;  /* 0x0000000703077424 */ /* 0x000fe200078e0208 */
[----:B------:R-:W-:Y:S01]  /*00f0*/  LOP3.LUT R2, R8, 0x7, RZ, 0xc0, !PT ;  /* 0x0000000708027812 */ /* 0x000fe200078ec0ff */
[----:B------:R-:W-:Y:S01]  /*0100*/  IMAD.MOV.U32 R24, RZ, RZ, 0x1 ;  /* 0x00000001ff187424 */ /* 0x000fe200078e00ff */
[----:B------:R-:W-:Y:S01]  /*0110*/  MOV R9, R3 ;  /* 0x0000000300097202 */ /* 0x000fe20000000f00 */
[----:B------:R-:W-:Y:S01]  /*0120*/  VIADD R4, R0, 0xffffffff ;  /* 0xffffffff00047836 */ /* 0x000fe20000000000 */
[----:B------:R-:W2:Y:S01]  /*0130*/  LDCU.64 UR6, c[0x0][0x358] ;  /* 0x00006b00ff0677ac */ /* 0x000ea20008000a00 */
[----:B------:R-:W-:Y:S02]  /*0140*/  VIADD R5, R2, 0xffffffff ;  /* 0xffffffff02057836 */ /* 0x000fe40000000000 */
[----:B------:R-:W-:Y:S01]  /*0150*/  IMAD.MOV.U32 R20, RZ, RZ, R3 ;  /* 0x000000ffff147224 */ /* 0x000fe200078e0003 */
[----:B------:R-:W-:-:S02]  /*0160*/  ISETP.GE.U32.AND P0, PT, R4, 0x7, PT ;  /* 0x000000070400780c */ /* 0x000fc40003f06070 */
[C---:B------:R-:W-:Y:S02]  /*0170*/  LOP3.LUT R4, R8.reuse, 0x7ffffff0, RZ, 0xc0, !PT ;  /* 0x7ffffff008047812 */ /* 0x040fe400078ec0ff */
[----:B------:R-:W-:Y:S02]  /*0180*/  ISETP.GE.U32.AND P1, PT, R5, 0x3, PT ;  /* 0x000000030500780c */ /* 0x000fe40003f26070 */
[----:B------:R-:W-:Y:S01]  /*0190*/  LOP3.LUT R5, R8, 0x3, RZ, 0xc0, !PT ;  /* 0x0000000308057812 */ /* 0x000fe200078ec0ff */
[----:B-1----:R-:W-:Y:S02]  /*01a0*/  IMAD R6, R6, UR4, RZ ;  /* 0x0000000406067c24 */ /* 0x002fe4000f8e02ff */
[----:B------:R-:W-:Y:S02]  /*01b0*/  IMAD.MOV.U32 R8, RZ, RZ, R3 ;  /* 0x000000ffff087224 */ /* 0x000fe400078e0003 */
[----:B------:R-:W-:Y:S02]  /*01c0*/  IMAD.MOV R21, RZ, RZ, -R4 ;  /* 0x000000ffff157224 */ /* 0x000fe400078e0a04 */
[----:B0-2---:R-:W-:-:S07]  /*01d0*/  IMAD.WIDE.U32 R10, R3, 0x4, R10 ;  /* 0x00000004030a7825 */ /* 0x005fce00078e000a */
.L_x_5:
[----:B------:R-:W0:Y:S01]  /*01e0*/  LDC R23, c[0x0][0x394] ;  /* 0x0000e500ff177b82 */ /* 0x000e220000000800 */
[----:B------:R-:W-:Y:S01]  /*01f0*/  IMAD.MOV.U32 R22, RZ, RZ, RZ ;  /* 0x000000ffff167224 */ /* 0x000fe200078e00ff */
[----:B0-----:R-:W-:-:S13]  /*0200*/  ISETP.GE.U32.AND P2, PT, R23, 0x10, PT ;  /* 0x000000101700780c */ /* 0x001fda0003f46070 */
[----:B-12345:R-:W-:Y:S05]  /*0210*/  @!P2 BRA `(.L_x_0) ;  /* 0x0000000800a0a947 */ /* 0x03efea0003800000 */
[----:B------:R-:W-:Y:S01]  /*0220*/  MOV R25, R7 ;  /* 0x0000000700197202 */ /* 0x000fe20000000f00 */
[----:B------:R-:W-:-:S07]  /*0230*/  IMAD.MOV.U32 R22, RZ, RZ, R21 ;  /* 0x000000ffff167224 */ /* 0x000fce00078e0015 */
.L_x_1:
[----:B------:R-:W-:Y:S01]  /*0240*/  CS2R R16, SR_CLOCKLO ;  /* 0x0000000000107805 */ /* 0x000fe20000015000 */
[----:B------:R-:W2:Y:S01]  /*0250*/  LDG.E R15, desc[UR6][R10.64] ;  /* 0x000000060a0f7981 */ /* 0x000ea2000c1e1900 */
[----:B------:R-:W2:Y:S02]  /*0260*/  LDC.64 R12, c[0x0][0x380] ;  /* 0x0000e000ff0c7b82 */ /* 0x000ea40000000a00 */
[----:B--2---:R-:W-:-:S05]  /*0270*/  IMAD.WIDE R14, R15, 0x4, R12 ;  /* 0x000000040f0e7825 */ /* 0x004fca00078e020c */
[----:B-----5:R0:W2:Y:S01]  /*0280*/  ATOMG.E.ADD.STRONG.GPU PT, R29, desc[UR6][R14.64], R24 ;  /* 0x800000180e1d79a8 */ /* 0x0200a200081ef106 */
[----:B------:R-:W-:Y:S01]  /*0290*/  CS2R R18, SR_CLOCKLO ;  /* 0x0000000000127805 */ /* 0x000fe20000015000 */
[----:B0-----:R-:W0:Y:S05]  /*02a0*/  LDC.64 R14, c[0x0][0x398] ;  /* 0x0000e600ff0e7b82 */ /* 0x001e2a0000000a00 */
[----:B------:R-:W-:-:S05]  /*02b0*/  IADD3 R16, P2, PT, -R16, R18, RZ ;  /* 0x0000001210107210 */ /* 0x000fca0007f5e1ff */
[----:B------:R-:W-:Y:S02]  /*02c0*/  IMAD.X R17, R19, 0x1, ~R17, P2 ;  /* 0x0000000113117824 */ /* 0x000fe400010e0e11 */
[----:B------:R-:W-:-:S04]  /*02d0*/  VIADD R19, R25, 0xfffffff9 ;  /* 0xfffffff919137836 */ /* 0x000fc80000000000 */
[----:B0-----:R-:W-:-:S05]  /*02e0*/  IMAD.WIDE.U32 R18, R19, 0x8, R14 ;  /* 0x0000000813127825 */ /* 0x001fca00078e000e */
[----:B------:R0:W-:Y:S02]  /*02f0*/  STG.E.64 desc[UR6][R18.64], R16 ;  /* 0x0000001012007986 */ /* 0x0001e4000c101b06 */
[----:B0-----:R-:W-:Y:S02]  /*0300*/  CS2R R18, SR_CLOCKLO ;  /* 0x0000000000127805 */ /* 0x001fe40000015000 */
[----:B------:R-:W3:Y:S02]  /*0310*/  LDG.E R17, desc[UR6][R10.64] ;  /* 0x000000060a117981 */ /* 0x000ee4000c1e1900 */
[----:B---3--:R-:W-:-:S05]  /*0320*/  IMAD.WIDE R16, R17, 0x4, R12 ;  /* 0x0000000411107825 */ /* 0x008fca00078e020c */
[----:B--2---:R0:W2:Y:S02]  /*0330*/  ATOMG.E.ADD.STRONG.GPU PT, R29, desc[UR6][R16.64], R29 ;  /* 0x8000001d101d79a8 */ /* 0x0040a400081ef106 */
[----:B0-----:R-:W-:-:S06]  /*0340*/  CS2R R16, SR_CLOCKLO ;  /* 0x0000000000107805 */ /* 0x001fcc0000015000 */
[----:B------:R-:W-:-:S04]  /*0350*/  IADD3 R16, P2, PT, -R18, R16, RZ ;  /* 0x0000001012107210 */ /* 0x000fc80007f5e1ff */
[----:B------:R-:W-:Y:S01]  /*0360*/  IADD3.X R17, PT, PT, ~R19, R17, RZ, P2, !PT ;  /* 0x0000001113117210 */ /* 0x000fe200017fe5ff */
[----:B------:R-:W-:-:S04]  /*0370*/  VIADD R19, R25, 0xfffffffa ;  /* 0xfffffffa19137836 */ /* 0x000fc80000000000 */
[----:B------:R-:W-:-:S05]  /*0380*/  IMAD.WIDE.U32 R18, R19, 0x8, R14 ;  /* 0x0000000813127825 */ /* 0x000fca00078e000e */
[----:B------:R0:W-:Y:S02]  /*0390*/  STG.E.64 desc[UR6][R18.64], R16 ;  /* 0x0000001012007986 */ /* 0x0001e4000c101b06 */
[----:B0-----:R-:W-:Y:S02]  /*03a0*/  CS2R R18, SR_CLOCKLO ;  /* 0x0000000000127805 */ /* 0x001fe40000015000 */
[----:B------:R-:W3:Y:S02]  /*03b0*/  LDG.E R17, desc[UR6][R10.64] ;  /* 0x000000060a117981 */ /* 0x000ee4000c1e1900 */
[----:B---3--:R-:W-:-:S05]  /*03c0*/  IMAD.WIDE R16, R17, 0x4, R12 ;  /* 0x0000000411107825 */ /* 0x008fca00078e020c */
[----:B--2---:R0:W2:Y:S02]  /*03d0*/  ATOMG.E.ADD.STRONG.GPU PT, R29, desc[UR6][R16.64], R29 ;  /* 0x8000001d101d79a8 */ /* 0x0040a400081ef106 */
[----:B0-----:R-:W-:-:S06]  /*03e0*/  CS2R R16, SR_CLOCKLO ;  /* 0x0000000000107805 */ /* 0x001fcc0000015000 */
[----:B------:R-:W-:-:S05]  /*03f0*/  IADD3 R16, P2, PT, -R18, R16, RZ ;  /* 0x0000001012107210 */ /* 0x000fca0007f5e1ff */
[----:B------:R-:W-:Y:S02]  /*0400*/  IMAD.X R17, R17, 0x1, ~R19, P2 ;  /* 0x0000000111117824 */ /* 0x000fe400010e0e13 */
        /* <DEDUP_REMOVED lines=48> */
[----:B------:R-:W-:Y:S01]  /*0710*/  IADD3 R16, P2, PT, -R18, R16, RZ ;  /* 0x0000001012107210 */ /* 0x000fe20007f5e1ff */
[----:B------:R-:W-:-:S03]  /*0720*/  VIADD R27, R25, 0x8 ;  /* 0x00000008191b7836 */ /* 0x000fc60000000000 */
[----:B------:R-:W-:Y:S01]  /*0730*/  IADD3.X R17, PT, PT, ~R19, R17, RZ, P2, !PT ;  /* 0x0000001113117210 */ /* 0x000fe200017fe5ff */
        /* <DEDUP_REMOVED lines=75> */
[----:B--2---:R0:W5:Y:S02]  /*0bf0*/  ATOMG.E.ADD.STRONG.GPU PT, R24, desc[UR6][R12.64], R24 ;  /* 0x800000180c1879a8 */ /* 0x00416400081ef106 */
[----:B0-----:R-:W-:-:S06]  /*0c00*/  CS2R R12, SR_CLOCKLO ;  /* 0x00000000000c7805 */ /* 0x001fcc0000015000 */
[----:B------:R-:W-:Y:S01]  /*0c10*/  IADD3 R12, P2, PT, -R16, R12, RZ ;  /* 0x0000000c100c7210 */ /* 0x000fe20007f5e1ff */
[----:B------:R-:W-:-:S03]  /*0c20*/  IMAD.WIDE.U32 R14, R27, 0x8, R14 ;  /* 0x000000081b0e7825 */ /* 0x000fc600078e000e */
[----:B------:R-:W-:Y:S01]  /*0c30*/  IADD3.X R13, PT, PT, ~R17, R13, RZ, P2, !PT ;  /* 0x0000000d110d7210 */ /* 0x000fe200017fe5ff */
[----:B------:R-:W-:Y:S02]  /*0c40*/  VIADD R22, R22, 0x10 ;  /* 0x0000001016167836 */ /* 0x000fe40000000000 */
[----:B------:R-:W-:Y:S02]  /*0c50*/  VIADD R25, R25, 0x10 ;  /* 0x0000001019197836 */ /* 0x000fe40000000000 */
[----:B------:R0:W-:Y:S01]  /*0c60*/  STG.E.64 desc[UR6][R14.64], R12 ;  /* 0x0000000c0e007986 */ /* 0x0001e2000c101b06 */
[----:B------:R-:W-:-:S13]  /*0c70*/  ISETP.NE.AND P2, PT, R22, RZ, PT ;  /* 0x000000ff1600720c */ /* 0x000fda0003f45270 */
[----:B0-----:R-:W-:Y:S05]  /*0c80*/  @P2 BRA `(.L_x_1) ;  /* 0xfffffff4006c2947 */ /* 0x001fea000383ffff */
[----:B------:R-:W-:-:S07]  /*0c90*/  IMAD.MOV.U32 R22, RZ, RZ, R4 ;  /* 0x000000ffff167224 */ /* 0x000fce00078e0004 */
.L_x_0:
[----:B------:R-:W-:-:S13]  /*0ca0*/  ISETP.NE.AND P2, PT, R0, RZ, PT ;  /* 0x000000ff0000720c */ /* 0x000fda0003f45270 */
[----:B------:R-:W-:Y:S05]  /*0cb0*/  @!P2 BRA `(.L_x_2) ;  /* 0x0000000800a0a947 */ /* 0x000fea0003800000 */
[----:B------:R-:W-:Y:S05]  /*0cc0*/  @!P0 BRA `(.L_x_3) ;  /* 0x00000004004c8947 */ /* 0x000fea0003800000 */
[----:B------:R-:W-:Y:S01]  /*0cd0*/  CS2R R16, SR_CLOCKLO ;  /* 0x0000000000107805 */ /* 0x000fe20000015000 */
[----:B------:R-:W2:Y:S01]  /*0ce0*/  LDG.E R13, desc[UR6][R10.64] ;  /* 0x000000060a0d7981 */ /* 0x000ea2000c1e1900 */
[----:B------:R-:W2:Y:S02]  /*0cf0*/  LDC.64 R14, c[0x0][0x380] ;  /* 0x0000e000ff0e7b82 */ /* 0x000ea40000000a00 */
[----:B--2---:R-:W-:-:S05]  /*0d00*/  IMAD.WIDE R12, R13, 0x4, R14 ;  /* 0x000000040d0c7825 */ /* 0x004fca00078e020e */
[----:B-----5:R0:W2:Y:S01]  /*0d10*/  ATOMG.E.ADD.STRONG.GPU PT, R27, desc[UR6][R12.64], R24 ;  /* 0x800000180c1b79a8 */ /* 0x0200a200081ef106 */
[----:B------:R-:W-:Y:S01]  /*0d20*/  CS2R R18, SR_CLOCKLO ;  /* 0x0000000000127805 */ /* 0x000fe20000015000 */
[----:B0-----:R-:W0:Y:S05]  /*0d30*/  LDC.64 R12, c[0x0][0x398] ;  /* 0x0000e600ff0c7b82 */ /* 0x001e2a0000000a00 */
[----:B------:R-:W-:Y:S01]  /*0d40*/  IADD3 R16, P2, PT, -R16, R18, RZ ;  /* 0x0000001210107210 */ /* 0x000fe20007f5e1ff */
[----:B------:R-:W-:-:S03]  /*0d50*/  IMAD R25, R20, R23, R22 ;  /* 0x0000001714197224 */ /* 0x000fc600078e0216 */
[----:B------:R-:W-:Y:S01]  /*0d60*/  IADD3.X R17, PT, PT, ~R17, R19, RZ, P2, !PT ;  /* 0x0000001311117210 */ /* 0x000fe200017fe5ff */
[----:B0-----:R-:W-:-:S05]  /*0d70*/  IMAD.WIDE.U32 R18, R25, 0x8, R12 ;  /* 0x0000000819127825 */ /* 0x001fca00078e000c */
        /* <DEDUP_REMOVED lines=17> */
[----:B------:R-:W-:Y:S01]  /*0e90*/  IMAD.X R17, R17, 0x1, ~R19, P2 ;  /* 0x0000000111117824 */ /* 0x000fe200010e0e13 */
[----:B------:R-:W-:-:S05]  /*0ea0*/  IADD3 R19, PT, PT, R25, 0x2, RZ ;  /* 0x0000000219137810 */ /* 0x000fca0007ffe0ff */
        /* <DEDUP_REMOVED lines=48> */
[----:B------:R-:W-:Y:S02]  /*11b0*/  VIADD R25, R25, 0x7 ;  /* 0x0000000719197836 */ /* 0x000fe40000000000 */
[----:B------:R-:W-:Y:S02]  /*11c0*/  VIADD R22, R22, 0x8 ;  /* 0x0000000816167836 */ /* 0x000fe40000000000 */
[----:B------:R-:W-:Y:S02]  /*11d0*/  IMAD.X R15, R15, 0x1, ~R17, P2 ;  /* 0x000000010f0f7824 */ /* 0x000fe400010e0e11 */
[----:B------:R-:W-:-:S05]  /*11e0*/  IMAD.WIDE.U32 R12, R25, 0x8, R12 ;  /* 0x00000008190c7825 */ /* 0x000fca00078e000c */
[----:B------:R0:W-:Y:S02]  /*11f0*/  STG.E.64 desc[UR6][R12.64], R14 ;  /* 0x0000000e0c007986 */ /* 0x0001e4000c101b06 */
.L_x_3:
[----:B------:R-:W-:-:S13]  /*1200*/  ISETP.NE.AND P2, PT, R2, RZ, PT ;  /* 0x000000ff0200720c */ /* 0x000fda0003f45270 */
[----:B------:R-:W-:Y:S05]  /*1210*/  @!P2 BRA `(.L_x_2) ;  /* 0x000000040048a947 */ /* 0x000fea0003800000 */
[----:B------:R-:W-:Y:S05]  /*1220*/  @!P1 BRA `(.L_x_4) ;  /* 0x0000000000ac9947 */ /* 0x000fea0003800000 */
[----:B------:R-:W-:Y:S01]  /*1230*/  CS2R R16, SR_CLOCKLO ;  /* 0x0000000000107805 */ /* 0x000fe20000015000 */
[----:B0-----:R-:W2:Y:S01]  /*1240*/  LDG.E R13, desc[UR6][R10.64] ;  /* 0x000000060a0d7981 */ /* 0x001ea2000c1e1900 */
        /* <DEDUP_REMOVED lines=41> */
.L_x_4:
[----:B------:R-:W-:-:S13]  /*14e0*/  ISETP.NE.AND P2, PT, R5, RZ, PT ;  /* 0x000000ff0500720c */ /* 0x000fda0003f45270 */
[----:B------:R-:W-:Y:S05]  /*14f0*/  @!P2 BRA `(.L_x_2) ;  /* 0x000000000090a947 */ /* 0x000fea0003800000 */
[----:B------:R-:W-:Y:S02]  /*1500*/  ISETP.NE.AND P2, PT, R5, 0x1, PT ;  /* 0x000000010500780c */ /* 0x000fe40003f45270 */
[----:B------:R-:W-:Y:S01]  /*1510*/  CS2R R18, SR_CLOCKLO ;  /* 0x0000000000127805 */ /* 0x000fe20000015000 */
[----:B01----:R-:W2:Y:S01]  /*1520*/  LDG.E R13, desc[UR6][R10.64] ;  /* 0x000000060a0d7981 */ /* 0x003ea2000c1e1900 */
[----:B------:R-:W2:Y:S02]  /*1530*/  LDC.64 R14, c[0x0][0x380] ;  /* 0x0000e000ff0e7b82 */ /* 0x000ea40000000a00 */
[----:B--2---:R-:W-:-:S05]  /*1540*/  IMAD.WIDE R12, R13, 0x4, R14 ;  /* 0x000000040d0c7825 */ /* 0x004fca00078e020e */
[----:B-----5:R0:W5:Y:S01]  /*1550*/  ATOMG.E.ADD.STRONG.GPU PT, R24, desc[UR6][R12.64], R24 ;  /* 0x800000180c1879a8 */ /* 0x02016200081ef106 */
[----:B------:R-:W-:Y:S01]  /*1560*/  CS2R R16, SR_CLOCKLO ;  /* 0x0000000000107805 */ /* 0x000fe20000015000 */
[----:B0-----:R-:W0:Y:S05]  /*1570*/  LDC.64 R12, c[0x0][0x398] ;  /* 0x0000e600ff0c7b82 */ /* 0x001e2a0000000a00 */
[----:B------:R-:W-:Y:S01]  /*1580*/  IADD3 R16, P3, PT, -R18, R16, RZ ;  /* 0x0000001012107210 */ /* 0x000fe20007f7e1ff */
[----:B------:R-:W-:-:S03]  /*1590*/  IMAD R23, R8, R23, R22 ;  /* 0x0000001708177224 */ /* 0x000fc600078e0216 */
[----:B------:R-:W-:Y:S01]  /*15a0*/  IADD3.X R17, PT, PT, ~R19, R17, RZ, P3, !PT ;  /* 0x0000001113117210 */ /* 0x000fe20001ffe5ff */
[----:B0-----:R-:W-:-:S05]  /*15b0*/  IMAD.WIDE.U32 R18, R23, 0x8, R12 ;  /* 0x0000000817127825 */ /* 0x001fca00078e000c */
[----:B------:R2:W-:Y:S01]  /*15c0*/  STG.E.64 desc[UR6][R18.64], R16 ;  /* 0x0000001012007986 */ /* 0x0005e2000c101b06 */
[----:B------:R-:W-:Y:S05]  /*15d0*/  @!P2 BRA `(.L_x_2) ;  /* 0x000000000058a947 */ /* 0x000fea0003800000 */
[----:B------:R-:W-:Y:S02]  /*15e0*/  ISETP.NE.AND P2, PT, R5, 0x2, PT ;  /* 0x000000020500780c */ /* 0x000fe40003f45270 */
[----:B--2---:R-:W-:Y:S01]  /*15f0*/  CS2R R18, SR_CLOCKLO ;  /* 0x0000000000127805 */ /* 0x004fe20000015000 */
[----:B------:R-:W2:Y:S02]  /*1600*/  LDG.E R17, desc[UR6][R10.64] ;  /* 0x000000060a117981 */ /* 0x000ea4000c1e1900 */
[----:B--2---:R-:W-:-:S05]  /*1610*/  IMAD.WIDE R16, R17, 0x4, R14 ;  /* 0x0000000411107825 */ /* 0x004fca00078e020e */
[----:B-----5:R0:W5:Y:S02]  /*1620*/  ATOMG.E.ADD.STRONG.GPU PT, R24, desc[UR6][R16.64], R24 ;  /* 0x80000018101879a8 */ /* 0x02016400081ef106 */
[----:B0-----:R-:W-:-:S06]  /*1630*/  CS2R R16, SR_CLOCKLO ;  /* 0x0000000000107805 */ /* 0x001fcc0000015000 */
[----:B------:R-:W-:Y:S01]  /*1640*/  IADD3 R16, P3, PT, -R18, R16, RZ ;  /* 0x0000001012107210 */ /* 0x000fe20007f7e1ff */
[----:B------:R-:W-:-:S04]  /*1650*/  VIADD R25, R23, 0x1 ;  /* 0x0000000117197836 */ /* 0x000fc80000000000 */
[----:B------:R-:W-:Y:S02]  /*1660*/  IMAD.X R17, R17, 0x1, ~R19, P3 ;  /* 0x0000000111117824 */ /* 0x000fe400018e0e13 */
[----:B------:R-:W-:-:S05]  /*1670*/  IMAD.WIDE.U32 R18, R25, 0x8, R12 ;  /* 0x0000000819127825 */ /* 0x000fca00078e000c */
[----:B------:R3:W-:Y:S01]  /*1680*/  STG.E.64 desc[UR6][R18.64], R16 ;  /* 0x0000001012007986 */ /* 0x0007e2000c101b06 */
[----:B------:R-:W-:Y:S05]  /*1690*/  @!P2 BRA `(.L_x_2) ;  /* 0x000000000028a947 */ /* 0x000fea0003800000 */
[----:B---3--:R-:W-:Y:S01]  /*16a0*/  CS2R R16, SR_CLOCKLO ;  /* 0x0000000000107805 */ /* 0x008fe20000015000 */
[----:B------:R-:W2:Y:S02]  /*16b0*/  LDG.E R19, desc[UR6][R10.64] ;  /* 0x000000060a137981 */ /* 0x000ea4000c1e1900 */
[----:B--2---:R-:W-:-:S05]  /*16c0*/  IMAD.WIDE R14, R19, 0x4, R14 ;  /* 0x00000004130e7825 */ /* 0x004fca00078e020e */
[----:B-----5:R0:W5:Y:S02]  /*16d0*/  ATOMG.E.ADD.STRONG.GPU PT, R24, desc[UR6][R14.64], R24 ;  /* 0x800000180e1879a8 */ /* 0x02016400081ef106 */
[----:B0-----:R-:W-:Y:S01]  /*16e0*/  CS2R R14, SR_CLOCKLO ;  /* 0x00000000000e7805 */ /* 0x001fe20000015000 */
[----:B------:R-:W-:-:S05]  /*16f0*/  VIADD R23, R23, 0x2 ;  /* 0x0000000217177836 */ /* 0x000fca0000000000 */
[----:B------:R-:W-:Y:S01]  /*1700*/  IADD3 R14, P2, PT, -R16, R14, RZ ;  /* 0x0000000e100e7210 */ /* 0x000fe20007f5e1ff */
[----:B------:R-:W-:-:S03]  /*1710*/  IMAD.WIDE.U32 R12, R23, 0x8, R12 ;  /* 0x00000008170c7825 */ /* 0x000fc600078e000c */
[----:B------:R-:W-:-:S05]  /*1720*/  IADD3.X R15, PT, PT, ~R17, R15, RZ, P2, !PT ;  /* 0x0000000f110f7210 */ /* 0x000fca00017fe5ff */
[----:B------:R4:W-:Y:S04]  /*1730*/  STG.E.64 desc[UR6][R12.64], R14 ;  /* 0x0000000e0c007986 */ /* 0x0009e8000c101b06 */
.L_x_2:
[----:B------:R-:W0:Y:S01]  /*1740*/  LDCU UR4, c[0x0][0x390] ;  /* 0x00007200ff0477ac */ /* 0x000e220008000800 */
[----:B------:R-:W-:-:S05]  /*1750*/  IMAD.IADD R3, R6, 0x1, R3 ;  /* 0x0000000106037824 */ /* 0x000fca00078e0203 */
[----:B0-----:R-:W-:-:S13]  /*1760*/  ISETP.GE.AND P2, PT, R3, UR4, PT ;  /* 0x0000000403007c0c */ /* 0x001fda000bf46270 */
[----:B------:R-:W-:Y:S05]  /*1770*/  @!P2 BRA `(.L_x_5) ;  /* 0xffffffe80098a947 */ /* 0x000fea000383ffff */
[----:B------:R-:W-:Y:S05]  /*1780*/  EXIT ;  /* 0x000000000000794d */ /* 0x000fea0003800000 */
.L_x_6:
[----:B------:R-:W-:-:S00]  /*1790*/  BRA `(.L_x_6) ;  /* 0xfffffffc00fc7947 */ /* 0x000fc0000383ffff */
[----:B------:R-:W-:-:S00]  /*17a0*/  NOP ;  /* 0x0000000000007918 */ /* 0x000fc00000000000 */
        /* <DEDUP_REMOVED lines=13> */
.L_x_7:


//--------------------- .nv.shared.reserved.0     --------------------------
	.section	.nv.shared.reserved.0,"aw",@nobits
	.weak		__nv_reservedSMEM_offset_0_alias
	.size		__nv_reservedSMEM_offset_0_alias, 0, 64
	.other		__nv_reservedSMEM_offset_0_alias,@"STO_CUDA_RESERVED_SHARED STV_DEFAULT"
__nv_reservedSMEM_offset_0_alias:
	.zero		0
	.zero		64


//--------------------- .nv.constant0._Z10atomic_bmkPiS_iiPl --------------------------
	.section	.nv.constant0._Z10atomic_bmkPiS_iiPl,"a",@progbits
	.sectionflags	@""
	.align	4
.nv.constant0._Z10atomic_bmkPiS_iiPl:
	.zero		928


//--------------------- SYMBOLS --------------------------

	.type		.nv.reservedSmem.offset0,@object
	.size		.nv.reservedSmem.offset0,0x4
